//
// Generated by NVIDIA NVVM Compiler
//
// Compiler Build ID: CL-36424714
// Cuda compilation tools, release 13.0, V13.0.88
// Based on NVVM 20.0.0
//

.version 9.0
.target sm_100
.address_size 64

	// .globl	_Z11arraySumGPUPKiS0_Pii

.visible .entry _Z11arraySumGPUPKiS0_Pii(
	.param .u64 .ptr .align 1 _Z11arraySumGPUPKiS0_Pii_param_0,
	.param .u64 .ptr .align 1 _Z11arraySumGPUPKiS0_Pii_param_1,
	.param .u64 .ptr .align 1 _Z11arraySumGPUPKiS0_Pii_param_2,
	.param .u32 _Z11arraySumGPUPKiS0_Pii_param_3
)
{
	.reg .pred 	%p<2>;
	.reg .b32 	%r<9>;
	.reg .b64 	%rd<11>;

	ld.param.u64 	%rd1, [_Z11arraySumGPUPKiS0_Pii_param_0];
	ld.param.u64 	%rd2, [_Z11arraySumGPUPKiS0_Pii_param_1];
	ld.param.u64 	%rd3, [_Z11arraySumGPUPKiS0_Pii_param_2];
	ld.param.u32 	%r2, [_Z11arraySumGPUPKiS0_Pii_param_3];
	mov.u32 	%r3, %tid.x;
	mov.u32 	%r4, %ntid.x;
	mov.u32 	%r5, %ctaid.x;
	mad.lo.s32 	%r1, %r4, %r5, %r3;
	setp.ge.s32 	%p1, %r1, %r2;
	@%p1 bra 	$L__BB0_2;
	cvta.to.global.u64 	%rd4, %rd1;
	cvta.to.global.u64 	%rd5, %rd2;
	cvta.to.global.u64 	%rd6, %rd3;
	mul.wide.s32 	%rd7, %r1, 4;
	add.s64 	%rd8, %rd4, %rd7;
	ld.global.u32 	%r6, [%rd8];
	add.s64 	%rd9, %rd5, %rd7;
	ld.global.u32 	%r7, [%rd9];
	add.s32 	%r8, %r7, %r6;
	add.s64 	%rd10, %rd6, %rd7;
	st.global.u32 	[%rd10], %r8;
$L__BB0_2:
	ret;

}


// ===== COMPILED SASS (sm_100) =====

	.target	sm_100

	.elftype	@"ET_EXEC"


//--------------------- .note.nv.tkinfo           --------------------------
	.section	.note.nv.tkinfo,"",@"SHT_NOTE"
	.sectionflags	@"SHF_NOTE_NV_TKINFO"
	.tkinfo
        /*0018*/ 	.word	0x00000002
        /*0030*/ 	.string	""
        /*0030*/ 	.string	"ptxas"
        /*0030*/ 	.string	"Cuda compilation tools, release 13.0, V13.0.88"
        /*0030*/ 	.string	"Build cuda_13.0.r13.0/compiler.36424714_0"
        /*0030*/ 	.string	"-arch sm_100 -m 64 "



//--------------------- .note.nv.cuinfo           --------------------------
	.section	.note.nv.cuinfo,"",@"SHT_NOTE"
	.sectionflags	@"SHF_NOTE_NV_CUINFO"
        /*0018*/ 	.short	0x0002
        /*001a*/ 	.short	0x0064
        /*001c*/ 	.short	0x0082
	.zero		2


//--------------------- .nv.info                  --------------------------
	.section	.nv.info,"",@"SHT_CUDA_INFO"
	.align	4


	//----- nvinfo : EIATTR_REGCOUNT
	.align		4
        /*0000*/ 	.byte	0x04, 0x2f
        /*0002*/ 	.short	(.L_1 - .L_0)
	.align		4
.L_0:
        /*0004*/ 	.word	index@(_Z11arraySumGPUPKiS0_Pii)
        /*0008*/ 	.word	0x0000000c


	//----- nvinfo : EIATTR_FRAME_SIZE
	.align		4
.L_1:
        /*000c*/ 	.byte	0x04, 0x11
        /*000e*/ 	.short	(.L_3 - .L_2)
	.align		4
.L_2:
        /*0010*/ 	.word	index@(_Z11arraySumGPUPKiS0_Pii)
        /*0014*/ 	.word	0x00000000


	//----- nvinfo : EIATTR_MIN_STACK_SIZE
	.align		4
.L_3:
        /*0018*/ 	.byte	0x04, 0x12
        /*001a*/ 	.short	(.L_5 - .L_4)
	.align		4
.L_4:
        /*001c*/ 	.word	index@(_Z11arraySumGPUPKiS0_Pii)
        /*0020*/ 	.word	0x00000000
.L_5:


//--------------------- .nv.compat                --------------------------
	.section	.nv.compat,"",@"SHT_CUDA_COMPAT_INFO"
	.align	4
        /*0000*/ 	.byte	0x02, 0x09, 0x00, 0x00, 0x02, 0x02, 0x01, 0x00, 0x02, 0x05, 0x05, 0x00, 0x03, 0x07, 0x01, 0x01
        /*0010*/ 	.byte	0x02, 0x03, 0x00, 0x00, 0x02, 0x06, 0x01, 0x00, 0x04, 0x0b, 0x08, 0x00, 0x09, 0x00, 0x00, 0x00
        /*0020*/ 	.byte	0x00, 0x00, 0x00, 0x00


//--------------------- .nv.info._Z11arraySumGPUPKiS0_Pii --------------------------
	.section	.nv.info._Z11arraySumGPUPKiS0_Pii,"",@"SHT_CUDA_INFO"
	.sectionflags	@""
	.align	4


	//----- nvinfo : EIATTR_CUDA_API_VERSION
	.align		4
        /*0000*/ 	.byte	0x04, 0x37
        /*0002*/ 	.short	(.L_7 - .L_6)
.L_6:
        /*0004*/ 	.word	0x00000082


	//----- nvinfo : EIATTR_KPARAM_INFO
	.align		4
.L_7:
        /*0008*/ 	.byte	0x04, 0x17
        /*000a*/ 	.short	(.L_9 - .L_8)
.L_8:
        /*000c*/ 	.word	0x00000000
        /*0010*/ 	.short	0x0003
        /*0012*/ 	.short	0x0018
        /*0014*/ 	.byte	0x00, 0xf0, 0x11, 0x00


	//----- nvinfo : EIATTR_KPARAM_INFO
	.align		4
.L_9:
        /*0018*/ 	.byte	0x04, 0x17
        /*001a*/ 	.short	(.L_11 - .L_10)
.L_10:
        /*001c*/ 	.word	0x00000000
        /*0020*/ 	.short	0x0002
        /*0022*/ 	.short	0x0010
        /*0024*/ 	.byte	0x00, 0xf5, 0x21, 0x00


	//----- nvinfo : EIATTR_KPARAM_INFO
	.align		4
.L_11:
        /*0028*/ 	.byte	0x04, 0x17
        /*002a*/ 	.short	(.L_13 - .L_12)
.L_12:
        /*002c*/ 	.word	0x00000000
        /*0030*/ 	.short	0x0001
        /*0032*/ 	.short	0x0008
        /*0034*/ 	.byte	0x00, 0xf5, 0x21, 0x00


	//----- nvinfo : EIATTR_KPARAM_INFO
	.align		4
.L_13:
        /*0038*/ 	.byte	0x04, 0x17
        /*003a*/ 	.short	(.L_15 - .L_14)
.L_14:
        /*003c*/ 	.word	0x00000000
        /*0040*/ 	.short	0x0000
        /*0042*/ 	.short	0x0000
        /*0044*/ 	.byte	0x00, 0xf5, 0x21, 0x00


	//----- nvinfo : EIATTR_SPARSE_MMA_MASK
	.align		4
.L_15:
        /*0048*/ 	.byte	0x03, 0x50
        /*004a*/ 	.short	0x0000


	//----- nvinfo : EIATTR_MAXREG_COUNT
	.align		4
        /*004c*/ 	.byte	0x03, 0x1b
        /*004e*/ 	.short	0x00ff


	//----- nvinfo : EIATTR_MERCURY_ISA_VERSION
	.align		4
        /*0050*/ 	.byte	0x03, 0x5f
        /*0052*/ 	.short	0x0101


	//----- nvinfo : EIATTR_VRC_CTA_INIT_COUNT
	.align		4
        /*0054*/ 	.byte	0x02, 0x4a
	.zero		1
	.zero		1


	//----- nvinfo : EIATTR_EXIT_INSTR_OFFSETS
	.align		4
        /*0058*/ 	.byte	0x04, 0x1c
        /*005a*/ 	.short	(.L_17 - .L_16)


	//   ....[0]....
.L_16:
        /*005c*/ 	.word	0x00000070


	//   ....[1]....
        /*0060*/ 	.word	0x00000130


	//----- nvinfo : EIATTR_CBANK_PARAM_SIZE
	.align		4
.L_17:
        /*0064*/ 	.byte	0x03, 0x19
        /*0066*/ 	.short	0x001c


	//----- nvinfo : EIATTR_PARAM_CBANK
	.align		4
        /*0068*/ 	.byte	0x04, 0x0a
        /*006a*/ 	.short	(.L_19 - .L_18)
	.align		4
.L_18:
        /*006c*/ 	.word	index@(.nv.constant0._Z11arraySumGPUPKiS0_Pii)
        /*0070*/ 	.short	0x0380
        /*0072*/ 	.short	0x001c


	//----- nvinfo : EIATTR_SW_WAR
	.align		4
.L_19:
        /*0074*/ 	.byte	0x04, 0x36
        /*0076*/ 	.short	(.L_21 - .L_20)
.L_20:
        /*0078*/ 	.word	0x00000008
.L_21:


//--------------------- .nv.callgraph             --------------------------
	.section	.nv.callgraph,"",@"SHT_CUDA_CALLGRAPH"
	.align	4
	.sectionentsize	8
	.align		4
        /*0000*/ 	.word	0x00000000
	.align		4
        /*0004*/ 	.word	0xffffffff
	.align		4
        /*0008*/ 	.word	0x00000000
	.align		4
        /*000c*/ 	.word	0xfffffffe
	.align		4
        /*0010*/ 	.word	0x00000000
	.align		4
        /*0014*/ 	.word	0xfffffffd
	.align		4
        /*0018*/ 	.word	0x00000000
	.align		4
        /*001c*/ 	.word	0xfffffffc


//--------------------- .text._Z11arraySumGPUPKiS0_Pii --------------------------
	.section	.text._Z11arraySumGPUPKiS0_Pii,"ax",@progbits
	.align	128
        .global         _Z11arraySumGPUPKiS0_Pii
        .type           _Z11arraySumGPUPKiS0_Pii,@function
        .size           _Z11arraySumGPUPKiS0_Pii,(.L_x_1 - _Z11arraySumGPUPKiS0_Pii)
        .other          _Z11arraySumGPUPKiS0_Pii,@"STO_CUDA_ENTRY STV_DEFAULT"
_Z11arraySumGPUPKiS0_Pii:
.text._Z11arraySumGPUPKiS0_Pii:
[----:B------:R-:W-:Y:S01]  /*0000*/  LDC R1, c[0x0][0x37c] ;  /* 0x0000df00ff017b82 */ /* 0x000fe20000000800 */
[----:B------:R-:W0:Y:S01]  /*0010*/  S2R R9, SR_TID.X ;  /* 0x0000000000097919 */ /* 0x000e220000002100 */
[----:B------:R-:W0:Y:S01]  /*0020*/  LDCU UR4, c[0x0][0x360] ;  /* 0x00006c00ff0477ac */ /* 0x000e220008000800 */
[----:B------:R-:W0:Y:S01]  /*0030*/  S2R R0, SR_CTAID.X ;  /* 0x0000000000007919 */ /* 0x000e220000002500 */
[----:B------:R-:W1:Y:S01]  /*0040*/  LDCU UR5, c[0x0][0x398] ;  /* 0x00007300ff0577ac */ /* 0x000e620008000800 */
[----:B0-----:R-:W-:-:S05]  /*0050*/  IMAD R9, R0, UR4, R9 ;  /* 0x0000000400097c24 */ /* 0x001fca000f8e0209 */
[----:B-1----:R-:W-:-:S13]  /*0060*/  ISETP.GE.AND P0, PT, R9, UR5, PT ;  /* 0x0000000509007c0c */ /* 0x002fda000bf06270 */
[----:B------:R-:W-:Y:S05]  /*0070*/  @P0 EXIT ;  /* 0x000000000000094d */ /* 0x000fea0003800000 */
[----:B------:R-:W0:Y:S01]  /*0080*/  LDC.64 R2, c[0x0][0x380] ;  /* 0x0000e000ff027b82 */ /* 0x000e220000000a00 */
[----:B------:R-:W1:Y:S07]  /*0090*/  LDCU.64 UR4, c[0x0][0x358] ;  /* 0x00006b00ff0477ac */ /* 0x000e6e0008000a00 */
[----:B------:R-:W2:Y:S08]  /*00a0*/  LDC.64 R4, c[0x0][0x388] ;  /* 0x0000e200ff047b82 */ /* 0x000eb00000000a00 */
[----:B------:R-:W3:Y:S01]  /*00b0*/  LDC.64 R6, c[0x0][0x390] ;  /* 0x0000e400ff067b82 */ /* 0x000ee20000000a00 */
[----:B0-----:R-:W-:-:S06]  /*00c0*/  IMAD.WIDE R2, R9, 0x4, R2 ;  /* 0x0000000409027825 */ /* 0x001fcc00078e0202 */
[----:B-1----:R-:W4:Y:S01]  /*00d0*/  LDG.E R2, desc[UR4][R2.64] ;  /* 0x0000000402027981 */ /* 0x002f22000c1e1900 */
[----:B--2---:R-:W-:-:S06]  /*00e0*/  IMAD.WIDE R4, R9, 0x4, R4 ;  /* 0x0000000409047825 */ /* 0x004fcc00078e0204 */
[----:B------:R-:W4:Y:S01]  /*00f0*/  LDG.E R5, desc[UR4][R4.64] ;  /* 0x0000000404057981 */ /* 0x000f22000c1e1900 */
[----:B---3--:R-:W-:Y:S01]  /*0100*/  IMAD.WIDE R6, R9, 0x4, R6 ;  /* 0x0000000409067825 */ /* 0x008fe200078e0206 */
[----:B----4-:R-:W-:-:S05]  /*0110*/  IADD3 R9, PT, PT, R2, R5, RZ ;  /* 0x0000000502097210 */ /* 0x010fca0007ffe0ff */
[----:B------:R-:W-:Y:S01]  /*0120*/  STG.E desc[UR4][R6.64], R9 ;  /* 0x0000000906007986 */ /* 0x000fe2000c101904 */
[----:B------:R-:W-:Y:S05]  /*0130*/  EXIT ;  /* 0x000000000000794d */ /* 0x000fea0003800000 */
.L_x_0:
[----:B------:R-:W-:-:S00]  /*0140*/  BRA `(.L_x_0) ;  /* 0xfffffffc00fc7947 */ /* 0x000fc0000383ffff */
[----:B------:R-:W-:-:S00]  /*0150*/  NOP ;  /* 0x0000000000007918 */ /* 0x000fc00000000000 */
        /* <DEDUP_REMOVED lines=10> */
.L_x_1:


//--------------------- .nv.shared.reserved.0     --------------------------
	.section	.nv.shared.reserved.0,"aw",@nobits
	.weak		__nv_reservedSMEM_offset_0_alias
	.size		__nv_reservedSMEM_offset_0_alias, 0, 64
	.other		__nv_reservedSMEM_offset_0_alias,@"STO_CUDA_RESERVED_SHARED STV_DEFAULT"
__nv_reservedSMEM_offset_0_alias:
	.zero		0
	.zero		64


//--------------------- .nv.constant0._Z11arraySumGPUPKiS0_Pii --------------------------
	.section	.nv.constant0._Z11arraySumGPUPKiS0_Pii,"a",@progbits
	.sectionflags	@""
	.align	4
.nv.constant0._Z11arraySumGPUPKiS0_Pii:
	.zero		924


//--------------------- SYMBOLS --------------------------

	.type		.nv.reservedSmem.offset0,@object
	.size		.nv.reservedSmem.offset0,0x4
